//
// Generated by NVIDIA NVVM Compiler
//
// Compiler Build ID: CL-36424714
// Cuda compilation tools, release 13.0, V13.0.88
// Based on NVVM 20.0.0
//

.version 9.0
.target sm_100
.address_size 64

	// .globl	_ZN3rcm6device18generalToSymmetricEiPKiS2_PiS3_

.visible .entry _ZN3rcm6device18generalToSymmetricEiPKiS2_PiS3_(
	.param .u32 _ZN3rcm6device18generalToSymmetricEiPKiS2_PiS3__param_0,
	.param .u64 .ptr .align 1 _ZN3rcm6device18generalToSymmetricEiPKiS2_PiS3__param_1,
	.param .u64 .ptr .align 1 _ZN3rcm6device18generalToSymmetricEiPKiS2_PiS3__param_2,
	.param .u64 .ptr .align 1 _ZN3rcm6device18generalToSymmetricEiPKiS2_PiS3__param_3,
	.param .u64 .ptr .align 1 _ZN3rcm6device18generalToSymmetricEiPKiS2_PiS3__param_4
)
{
	.reg .pred 	%p<2>;
	.reg .b32 	%r<13>;
	.reg .b64 	%rd<15>;

	ld.param.u32 	%r2, [_ZN3rcm6device18generalToSymmetricEiPKiS2_PiS3__param_0];
	ld.param.u64 	%rd1, [_ZN3rcm6device18generalToSymmetricEiPKiS2_PiS3__param_1];
	ld.param.u64 	%rd2, [_ZN3rcm6device18generalToSymmetricEiPKiS2_PiS3__param_2];
	ld.param.u64 	%rd3, [_ZN3rcm6device18generalToSymmetricEiPKiS2_PiS3__param_3];
	ld.param.u64 	%rd4, [_ZN3rcm6device18generalToSymmetricEiPKiS2_PiS3__param_4];
	mov.u32 	%r3, %tid.x;
	mov.u32 	%r4, %ctaid.x;
	mov.u32 	%r5, %ctaid.y;
	mov.u32 	%r6, %nctaid.x;
	mad.lo.s32 	%r7, %r5, %r6, %r4;
	mov.u32 	%r8, %ntid.x;
	mad.lo.s32 	%r1, %r7, %r8, %r3;
	setp.ge.s32 	%p1, %r1, %r2;
	@%p1 bra 	$L__BB0_2;
	cvta.to.global.u64 	%rd5, %rd1;
	cvta.to.global.u64 	%rd6, %rd3;
	cvta.to.global.u64 	%rd7, %rd2;
	cvta.to.global.u64 	%rd8, %rd4;
	mul.wide.s32 	%rd9, %r1, 4;
	add.s64 	%rd10, %rd5, %rd9;
	ld.global.u32 	%r9, [%rd10];
	shl.b32 	%r10, %r1, 1;
	mul.wide.s32 	%rd11, %r10, 4;
	add.s64 	%rd12, %rd6, %rd11;
	st.global.u32 	[%rd12], %r9;
	add.s64 	%rd13, %rd7, %rd9;
	ld.global.u32 	%r11, [%rd13];
	add.s64 	%rd14, %rd8, %rd11;
	st.global.u32 	[%rd14], %r11;
	st.global.u32 	[%rd12+4], %r11;
	ld.global.u32 	%r12, [%rd10];
	st.global.u32 	[%rd14+4], %r12;
$L__BB0_2:
	ret;

}
	// .globl	_ZN3rcm6device13achieveLevelsEiPKiS2_PbS3_PiS4_S4_S3_
.visible .entry _ZN3rcm6device13achieveLevelsEiPKiS2_PbS3_PiS4_S4_S3_(
	.param .u32 _ZN3rcm6device13achieveLevelsEiPKiS2_PbS3_PiS4_S4_S3__param_0,
	.param .u64 .ptr .align 1 _ZN3rcm6device13achieveLevelsEiPKiS2_PbS3_PiS4_S4_S3__param_1,
	.param .u64 .ptr .align 1 _ZN3rcm6device13achieveLevelsEiPKiS2_PbS3_PiS4_S4_S3__param_2,
	.param .u64 .ptr .align 1 _ZN3rcm6device13achieveLevelsEiPKiS2_PbS3_PiS4_S4_S3__param_3,
	.param .u64 .ptr .align 1 _ZN3rcm6device13achieveLevelsEiPKiS2_PbS3_PiS4_S4_S3__param_4,
	.param .u64 .ptr .align 1 _ZN3rcm6device13achieveLevelsEiPKiS2_PbS3_PiS4_S4_S3__param_5,
	.param .u64 .ptr .align 1 _ZN3rcm6device13achieveLevelsEiPKiS2_PbS3_PiS4_S4_S3__param_6,
	.param .u64 .ptr .align 1 _ZN3rcm6device13achieveLevelsEiPKiS2_PbS3_PiS4_S4_S3__param_7,
	.param .u64 .ptr .align 1 _ZN3rcm6device13achieveLevelsEiPKiS2_PbS3_PiS4_S4_S3__param_8
)
{
	.reg .pred 	%p<7>;
	.reg .b16 	%rs<5>;
	.reg .b32 	%r<19>;
	.reg .b64 	%rd<33>;

	ld.param.u32 	%r9, [_ZN3rcm6device13achieveLevelsEiPKiS2_PbS3_PiS4_S4_S3__param_0];
	ld.param.u64 	%rd9, [_ZN3rcm6device13achieveLevelsEiPKiS2_PbS3_PiS4_S4_S3__param_1];
	ld.param.u64 	%rd10, [_ZN3rcm6device13achieveLevelsEiPKiS2_PbS3_PiS4_S4_S3__param_2];
	ld.param.u64 	%rd11, [_ZN3rcm6device13achieveLevelsEiPKiS2_PbS3_PiS4_S4_S3__param_3];
	ld.param.u64 	%rd12, [_ZN3rcm6device13achieveLevelsEiPKiS2_PbS3_PiS4_S4_S3__param_4];
	ld.param.u64 	%rd13, [_ZN3rcm6device13achieveLevelsEiPKiS2_PbS3_PiS4_S4_S3__param_5];
	ld.param.u64 	%rd14, [_ZN3rcm6device13achieveLevelsEiPKiS2_PbS3_PiS4_S4_S3__param_6];
	ld.param.u64 	%rd15, [_ZN3rcm6device13achieveLevelsEiPKiS2_PbS3_PiS4_S4_S3__param_7];
	ld.param.u64 	%rd16, [_ZN3rcm6device13achieveLevelsEiPKiS2_PbS3_PiS4_S4_S3__param_8];
	cvta.to.global.u64 	%rd1, %rd16;
	cvta.to.global.u64 	%rd2, %rd15;
	mov.u32 	%r10, %ctaid.x;
	mov.u32 	%r11, %ctaid.y;
	mov.u32 	%r12, %nctaid.x;
	mad.lo.s32 	%r1, %r11, %r12, %r10;
	setp.ge.s32 	%p1, %r1, %r9;
	@%p1 bra 	$L__BB1_8;
	cvta.to.global.u64 	%rd17, %rd11;
	cvt.s64.s32 	%rd18, %r1;
	add.s64 	%rd19, %rd17, %rd18;
	ld.global.u8 	%rs1, [%rd19];
	setp.eq.s16 	%p2, %rs1, 0;
	@%p2 bra 	$L__BB1_8;
	cvta.to.global.u64 	%rd20, %rd9;
	mul.wide.s32 	%rd21, %r1, 4;
	add.s64 	%rd22, %rd20, %rd21;
	ld.global.u32 	%r13, [%rd22];
	ld.global.u32 	%r2, [%rd22+4];
	mov.u32 	%r14, %tid.x;
	add.s32 	%r18, %r13, %r14;
	setp.ge.s32 	%p3, %r18, %r2;
	@%p3 bra 	$L__BB1_8;
	shl.b64 	%rd23, %rd18, 2;
	add.s64 	%rd24, %rd2, %rd23;
	ld.global.u32 	%r15, [%rd24];
	add.s32 	%r4, %r15, 1;
	mov.u32 	%r5, %ntid.x;
	cvta.to.global.u64 	%rd4, %rd10;
	cvta.to.global.u64 	%rd5, %rd13;
	cvta.to.global.u64 	%rd6, %rd12;
	cvta.to.global.u64 	%rd7, %rd14;
$L__BB1_4:
	mul.wide.s32 	%rd25, %r18, 4;
	add.s64 	%rd26, %rd4, %rd25;
	ld.global.u32 	%r7, [%rd26];
	mul.wide.s32 	%rd27, %r7, 4;
	add.s64 	%rd8, %rd5, %rd27;
	ld.global.u32 	%r16, [%rd8];
	setp.ne.s32 	%p4, %r16, 0;
	@%p4 bra 	$L__BB1_7;
	cvt.s64.s32 	%rd28, %r7;
	mov.b32 	%r17, 1;
	st.global.u32 	[%rd8], %r17;
	add.s64 	%rd29, %rd6, %rd28;
	mov.b16 	%rs2, 1;
	st.global.u8 	[%rd29], %rs2;
	add.s64 	%rd31, %rd7, %rd27;
	st.global.u32 	[%rd31], %r1;
	add.s64 	%rd32, %rd2, %rd27;
	st.global.u32 	[%rd32], %r4;
	ld.global.u8 	%rs3, [%rd1];
	setp.ne.s16 	%p5, %rs3, 0;
	@%p5 bra 	$L__BB1_7;
	mov.b16 	%rs4, 1;
	st.global.u8 	[%rd1], %rs4;
$L__BB1_7:
	add.s32 	%r18, %r18, %r5;
	setp.lt.s32 	%p6, %r18, %r2;
	@%p6 bra 	$L__BB1_4;
$L__BB1_8:
	ret;

}


// ===== COMPILED SASS (sm_100) =====

	.target	sm_100

	.elftype	@"ET_EXEC"


//--------------------- .note.nv.tkinfo           --------------------------
	.section	.note.nv.tkinfo,"",@"SHT_NOTE"
	.sectionflags	@"SHF_NOTE_NV_TKINFO"
	.tkinfo
        /*0018*/ 	.word	0x00000002
        /*0030*/ 	.string	""
        /*0030*/ 	.string	"ptxas"
        /*0030*/ 	.string	"Cuda compilation tools, release 13.0, V13.0.88"
        /*0030*/ 	.string	"Build cuda_13.0.r13.0/compiler.36424714_0"
        /*0030*/ 	.string	"-arch sm_100 -m 64 "



//--------------------- .note.nv.cuinfo           --------------------------
	.section	.note.nv.cuinfo,"",@"SHT_NOTE"
	.sectionflags	@"SHF_NOTE_NV_CUINFO"
        /*0018*/ 	.short	0x0002
        /*001a*/ 	.short	0x0064
        /*001c*/ 	.short	0x0082
	.zero		2


//--------------------- .nv.info                  --------------------------
	.section	.nv.info,"",@"SHT_CUDA_INFO"
	.align	4


	//----- nvinfo : EIATTR_REGCOUNT
	.align		4
        /*0000*/ 	.byte	0x04, 0x2f
        /*0002*/ 	.short	(.L_1 - .L_0)
	.align		4
.L_0:
        /*0004*/ 	.word	index@(_ZN3rcm6device18generalToSymmetricEiPKiS2_PiS3_)
        /*0008*/ 	.word	0x00000010


	//----- nvinfo : EIATTR_FRAME_SIZE
	.align		4
.L_1:
        /*000c*/ 	.byte	0x04, 0x11
        /*000e*/ 	.short	(.L_3 - .L_2)
	.align		4
.L_2:
        /*0010*/ 	.word	index@(_ZN3rcm6device18generalToSymmetricEiPKiS2_PiS3_)
        /*0014*/ 	.word	0x00000000


	//----- nvinfo : EIATTR_REGCOUNT
	.align		4
.L_3:
        /*0018*/ 	.byte	0x04, 0x2f
        /*001a*/ 	.short	(.L_5 - .L_4)
	.align		4
.L_4:
        /*001c*/ 	.word	index@(_ZN3rcm6device13achieveLevelsEiPKiS2_PbS3_PiS4_S4_S3_)
        /*0020*/ 	.word	0x0000001c


	//----- nvinfo : EIATTR_FRAME_SIZE
	.align		4
.L_5:
        /*0024*/ 	.byte	0x04, 0x11
        /*0026*/ 	.short	(.L_7 - .L_6)
	.align		4
.L_6:
        /*0028*/ 	.word	index@(_ZN3rcm6device13achieveLevelsEiPKiS2_PbS3_PiS4_S4_S3_)
        /*002c*/ 	.word	0x00000000


	//----- nvinfo : EIATTR_MIN_STACK_SIZE
	.align		4
.L_7:
        /*0030*/ 	.byte	0x04, 0x12
        /*0032*/ 	.short	(.L_9 - .L_8)
	.align		4
.L_8:
        /*0034*/ 	.word	index@(_ZN3rcm6device13achieveLevelsEiPKiS2_PbS3_PiS4_S4_S3_)
        /*0038*/ 	.word	0x00000000


	//----- nvinfo : EIATTR_MIN_STACK_SIZE
	.align		4
.L_9:
        /*003c*/ 	.byte	0x04, 0x12
        /*003e*/ 	.short	(.L_11 - .L_10)
	.align		4
.L_10:
        /*0040*/ 	.word	index@(_ZN3rcm6device18generalToSymmetricEiPKiS2_PiS3_)
        /*0044*/ 	.word	0x00000000
.L_11:


//--------------------- .nv.compat                --------------------------
	.section	.nv.compat,"",@"SHT_CUDA_COMPAT_INFO"
	.align	4
        /*0000*/ 	.byte	0x02, 0x09, 0x00, 0x00, 0x02, 0x02, 0x01, 0x00, 0x02, 0x05, 0x05, 0x00, 0x03, 0x07, 0x01, 0x01
        /*0010*/ 	.byte	0x02, 0x03, 0x00, 0x00, 0x02, 0x06, 0x01, 0x00, 0x04, 0x0b, 0x08, 0x00, 0x09, 0x00, 0x00, 0x00
        /*0020*/ 	.byte	0x00, 0x00, 0x00, 0x00


//--------------------- .nv.info._ZN3rcm6device13achieveLevelsEiPKiS2_PbS3_PiS4_S4_S3_ --------------------------
	.section	.nv.info._ZN3rcm6device13achieveLevelsEiPKiS2_PbS3_PiS4_S4_S3_,"",@"SHT_CUDA_INFO"
	.sectionflags	@""
	.align	4


	//----- nvinfo : EIATTR_CUDA_API_VERSION
	.align		4
        /*0000*/ 	.byte	0x04, 0x37
        /*0002*/ 	.short	(.L_13 - .L_12)
.L_12:
        /*0004*/ 	.word	0x00000082


	//----- nvinfo : EIATTR_KPARAM_INFO
	.align		4
.L_13:
        /*0008*/ 	.byte	0x04, 0x17
        /*000a*/ 	.short	(.L_15 - .L_14)
.L_14:
        /*000c*/ 	.word	0x00000000
        /*0010*/ 	.short	0x0008
        /*0012*/ 	.short	0x0040
        /*0014*/ 	.byte	0x00, 0xf5, 0x21, 0x00


	//----- nvinfo : EIATTR_KPARAM_INFO
	.align		4
.L_15:
        /*0018*/ 	.byte	0x04, 0x17
        /*001a*/ 	.short	(.L_17 - .L_16)
.L_16:
        /*001c*/ 	.word	0x00000000
        /*0020*/ 	.short	0x0007
        /*0022*/ 	.short	0x0038
        /*0024*/ 	.byte	0x00, 0xf5, 0x21, 0x00


	//----- nvinfo : EIATTR_KPARAM_INFO
	.align		4
.L_17:
        /*0028*/ 	.byte	0x04, 0x17
        /*002a*/ 	.short	(.L_19 - .L_18)
.L_18:
        /*002c*/ 	.word	0x00000000
        /*0030*/ 	.short	0x0006
        /*0032*/ 	.short	0x0030
        /*0034*/ 	.byte	0x00, 0xf5, 0x21, 0x00


	//----- nvinfo : EIATTR_KPARAM_INFO
	.align		4
.L_19:
        /*0038*/ 	.byte	0x04, 0x17
        /*003a*/ 	.short	(.L_21 - .L_20)
.L_20:
        /*003c*/ 	.word	0x00000000
        /*0040*/ 	.short	0x0005
        /*0042*/ 	.short	0x0028
        /*0044*/ 	.byte	0x00, 0xf5, 0x21, 0x00


	//----- nvinfo : EIATTR_KPARAM_INFO
	.align		4
.L_21:
        /*0048*/ 	.byte	0x04, 0x17
        /*004a*/ 	.short	(.L_23 - .L_22)
.L_22:
        /*004c*/ 	.word	0x00000000
        /*0050*/ 	.short	0x0004
        /*0052*/ 	.short	0x0020
        /*0054*/ 	.byte	0x00, 0xf5, 0x21, 0x00


	//----- nvinfo : EIATTR_KPARAM_INFO
	.align		4
.L_23:
        /*0058*/ 	.byte	0x04, 0x17
        /*005a*/ 	.short	(.L_25 - .L_24)
.L_24:
        /*005c*/ 	.word	0x00000000
        /*0060*/ 	.short	0x0003
        /*0062*/ 	.short	0x0018
        /*0064*/ 	.byte	0x00, 0xf5, 0x21, 0x00


	//----- nvinfo : EIATTR_KPARAM_INFO
	.align		4
.L_25:
        /*0068*/ 	.byte	0x04, 0x17
        /*006a*/ 	.short	(.L_27 - .L_26)
.L_26:
        /*006c*/ 	.word	0x00000000
        /*0070*/ 	.short	0x0002
        /*0072*/ 	.short	0x0010
        /*0074*/ 	.byte	0x00, 0xf5, 0x21, 0x00


	//----- nvinfo : EIATTR_KPARAM_INFO
	.align		4
.L_27:
        /*0078*/ 	.byte	0x04, 0x17
        /*007a*/ 	.short	(.L_29 - .L_28)
.L_28:
        /*007c*/ 	.word	0x00000000
        /*0080*/ 	.short	0x0001
        /*0082*/ 	.short	0x0008
        /*0084*/ 	.byte	0x00, 0xf5, 0x21, 0x00


	//----- nvinfo : EIATTR_KPARAM_INFO
	.align		4
.L_29:
        /*0088*/ 	.byte	0x04, 0x17
        /*008a*/ 	.short	(.L_31 - .L_30)
.L_30:
        /*008c*/ 	.word	0x00000000
        /*0090*/ 	.short	0x0000
        /*0092*/ 	.short	0x0000
        /*0094*/ 	.byte	0x00, 0xf0, 0x11, 0x00


	//----- nvinfo : EIATTR_SPARSE_MMA_MASK
	.align		4
.L_31:
        /*0098*/ 	.byte	0x03, 0x50
        /*009a*/ 	.short	0x0000


	//----- nvinfo : EIATTR_MAXREG_COUNT
	.align		4
        /*009c*/ 	.byte	0x03, 0x1b
        /*009e*/ 	.short	0x00ff


	//----- nvinfo : EIATTR_MERCURY_ISA_VERSION
	.align		4
        /*00a0*/ 	.byte	0x03, 0x5f
        /*00a2*/ 	.short	0x0101


	//----- nvinfo : EIATTR_VRC_CTA_INIT_COUNT
	.align		4
        /*00a4*/ 	.byte	0x02, 0x4a
	.zero		1
	.zero		1


	//----- nvinfo : EIATTR_EXIT_INSTR_OFFSETS
	.align		4
        /*00a8*/ 	.byte	0x04, 0x1c
        /*00aa*/ 	.short	(.L_33 - .L_32)


	//   ....[0]....
.L_32:
        /*00ac*/ 	.word	0x00000070


	//   ....[1]....
        /*00b0*/ 	.word	0x000000f0


	//   ....[2]....
        /*00b4*/ 	.word	0x00000170


	//   ....[3]....
        /*00b8*/ 	.word	0x000003c0


	//----- nvinfo : EIATTR_CRS_STACK_SIZE
	.align		4
.L_33:
        /*00bc*/ 	.byte	0x04, 0x1e
        /*00be*/ 	.short	(.L_35 - .L_34)
.L_34:
        /*00c0*/ 	.word	0x00000000


	//----- nvinfo : EIATTR_CBANK_PARAM_SIZE
	.align		4
.L_35:
        /*00c4*/ 	.byte	0x03, 0x19
        /*00c6*/ 	.short	0x0048


	//----- nvinfo : EIATTR_PARAM_CBANK
	.align		4
        /*00c8*/ 	.byte	0x04, 0x0a
        /*00ca*/ 	.short	(.L_37 - .L_36)
	.align		4
.L_36:
        /*00cc*/ 	.word	index@(.nv.constant0._ZN3rcm6device13achieveLevelsEiPKiS2_PbS3_PiS4_S4_S3_)
        /*00d0*/ 	.short	0x0380
        /*00d2*/ 	.short	0x0048


	//----- nvinfo : EIATTR_SW_WAR
	.align		4
.L_37:
        /*00d4*/ 	.byte	0x04, 0x36
        /*00d6*/ 	.short	(.L_39 - .L_38)
.L_38:
        /*00d8*/ 	.word	0x00000008
.L_39:


//--------------------- .nv.info._ZN3rcm6device18generalToSymmetricEiPKiS2_PiS3_ --------------------------
	.section	.nv.info._ZN3rcm6device18generalToSymmetricEiPKiS2_PiS3_,"",@"SHT_CUDA_INFO"
	.sectionflags	@""
	.align	4


	//----- nvinfo : EIATTR_CUDA_API_VERSION
	.align		4
        /*0000*/ 	.byte	0x04, 0x37
        /*0002*/ 	.short	(.L_41 - .L_40)
.L_40:
        /*0004*/ 	.word	0x00000082


	//----- nvinfo : EIATTR_KPARAM_INFO
	.align		4
.L_41:
        /*0008*/ 	.byte	0x04, 0x17
        /*000a*/ 	.short	(.L_43 - .L_42)
.L_42:
        /*000c*/ 	.word	0x00000000
        /*0010*/ 	.short	0x0004
        /*0012*/ 	.short	0x0020
        /*0014*/ 	.byte	0x00, 0xf5, 0x21, 0x00


	//----- nvinfo : EIATTR_KPARAM_INFO
	.align		4
.L_43:
        /*0018*/ 	.byte	0x04, 0x17
        /*001a*/ 	.short	(.L_45 - .L_44)
.L_44:
        /*001c*/ 	.word	0x00000000
        /*0020*/ 	.short	0x0003
        /*0022*/ 	.short	0x0018
        /*0024*/ 	.byte	0x00, 0xf5, 0x21, 0x00


	//----- nvinfo : EIATTR_KPARAM_INFO
	.align		4
.L_45:
        /*0028*/ 	.byte	0x04, 0x17
        /*002a*/ 	.short	(.L_47 - .L_46)
.L_46:
        /*002c*/ 	.word	0x00000000
        /*0030*/ 	.short	0x0002
        /*0032*/ 	.short	0x0010
        /*0034*/ 	.byte	0x00, 0xf5, 0x21, 0x00


	//----- nvinfo : EIATTR_KPARAM_INFO
	.align		4
.L_47:
        /*0038*/ 	.byte	0x04, 0x17
        /*003a*/ 	.short	(.L_49 - .L_48)
.L_48:
        /*003c*/ 	.word	0x00000000
        /*0040*/ 	.short	0x0001
        /*0042*/ 	.short	0x0008
        /*0044*/ 	.byte	0x00, 0xf5, 0x21, 0x00


	//----- nvinfo : EIATTR_KPARAM_INFO
	.align		4
.L_49:
        /*0048*/ 	.byte	0x04, 0x17
        /*004a*/ 	.short	(.L_51 - .L_50)
.L_50:
        /*004c*/ 	.word	0x00000000
        /*0050*/ 	.short	0x0000
        /*0052*/ 	.short	0x0000
        /*0054*/ 	.byte	0x00, 0xf0, 0x11, 0x00


	//----- nvinfo : EIATTR_SPARSE_MMA_MASK
	.align		4
.L_51:
        /*0058*/ 	.byte	0x03, 0x50
        /*005a*/ 	.short	0x0000


	//----- nvinfo : EIATTR_MAXREG_COUNT
	.align		4
        /*005c*/ 	.byte	0x03, 0x1b
        /*005e*/ 	.short	0x00ff


	//----- nvinfo : EIATTR_MERCURY_ISA_VERSION
	.align		4
        /*0060*/ 	.byte	0x03, 0x5f
        /*0062*/ 	.short	0x0101


	//----- nvinfo : EIATTR_VRC_CTA_INIT_COUNT
	.align		4
        /*0064*/ 	.byte	0x02, 0x4a
	.zero		1
	.zero		1


	//----- nvinfo : EIATTR_EXIT_INSTR_OFFSETS
	.align		4
        /*0068*/ 	.byte	0x04, 0x1c
        /*006a*/ 	.short	(.L_53 - .L_52)


	//   ....[0]....
.L_52:
        /*006c*/ 	.word	0x000000a0


	//   ....[1]....
        /*0070*/ 	.word	0x000001c0


	//----- nvinfo : EIATTR_CBANK_PARAM_SIZE
	.align		4
.L_53:
        /*0074*/ 	.byte	0x03, 0x19
        /*0076*/ 	.short	0x0028


	//----- nvinfo : EIATTR_PARAM_CBANK
	.align		4
        /*0078*/ 	.byte	0x04, 0x0a
        /*007a*/ 	.short	(.L_55 - .L_54)
	.align		4
.L_54:
        /*007c*/ 	.word	index@(.nv.constant0._ZN3rcm6device18generalToSymmetricEiPKiS2_PiS3_)
        /*0080*/ 	.short	0x0380
        /*0082*/ 	.short	0x0028


	//----- nvinfo : EIATTR_SW_WAR
	.align		4
.L_55:
        /*0084*/ 	.byte	0x04, 0x36
        /*0086*/ 	.short	(.L_57 - .L_56)
.L_56:
        /*0088*/ 	.word	0x00000008
.L_57:


//--------------------- .nv.callgraph             --------------------------
	.section	.nv.callgraph,"",@"SHT_CUDA_CALLGRAPH"
	.align	4
	.sectionentsize	8
	.align		4
        /*0000*/ 	.word	0x00000000
	.align		4
        /*0004*/ 	.word	0xffffffff
	.align		4
        /*0008*/ 	.word	0x00000000
	.align		4
        /*000c*/ 	.word	0xfffffffe
	.align		4
        /*0010*/ 	.word	0x00000000
	.align		4
        /*0014*/ 	.word	0xfffffffd
	.align		4
        /*0018*/ 	.word	0x00000000
	.align		4
        /*001c*/ 	.word	0xfffffffc


//--------------------- .text._ZN3rcm6device13achieveLevelsEiPKiS2_PbS3_PiS4_S4_S3_ --------------------------
	.section	.text._ZN3rcm6device13achieveLevelsEiPKiS2_PbS3_PiS4_S4_S3_,"ax",@progbits
	.align	128
        .global         _ZN3rcm6device13achieveLevelsEiPKiS2_PbS3_PiS4_S4_S3_
        .type           _ZN3rcm6device13achieveLevelsEiPKiS2_PbS3_PiS4_S4_S3_,@function
        .size           _ZN3rcm6device13achieveLevelsEiPKiS2_PbS3_PiS4_S4_S3_,(.L_x_5 - _ZN3rcm6device13achieveLevelsEiPKiS2_PbS3_PiS4_S4_S3_)
        .other          _ZN3rcm6device13achieveLevelsEiPKiS2_PbS3_PiS4_S4_S3_,@"STO_CUDA_ENTRY STV_DEFAULT"
_ZN3rcm6device13achieveLevelsEiPKiS2_PbS3_PiS4_S4_S3_:
.text._ZN3rcm6device13achieveLevelsEiPKiS2_PbS3_PiS4_S4_S3_:
[----:B------:R-:W-:Y:S01]  /*0000*/  LDC R1, c[0x0][0x37c] ;  /* 0x0000df00ff017b82 */ /* 0x000fe20000000800 */
[----:B------:R-:W0:Y:S07]  /*0010*/  S2R R0, SR_CTAID.Y ;  /* 0x0000000000007919 */ /* 0x000e2e0000002600 */
[----:B------:R-:W0:Y:S01]  /*0020*/  S2UR UR4, SR_CTAID.X ;  /* 0x00000000000479c3 */ /* 0x000e220000002500 */
[----:B------:R-:W1:Y:S07]  /*0030*/  LDCU UR5, c[0x0][0x380] ;  /* 0x00007000ff0577ac */ /* 0x000e6e0008000800 */
[----:B------:R-:W0:Y:S02]  /*0040*/  LDC R3, c[0x0][0x370] ;  /* 0x0000dc00ff037b82 */ /* 0x000e240000000800 */
[----:B0-----:R-:W-:-:S05]  /*0050*/  IMAD R0, R0, R3, UR4 ;  /* 0x0000000400007e24 */ /* 0x001fca000f8e0203 */
[----:B-1----:R-:W-:-:S13]  /*0060*/  ISETP.GE.AND P0, PT, R0, UR5, PT ;  /* 0x0000000500007c0c */ /* 0x002fda000bf06270 */
[----:B------:R-:W-:Y:S05]  /*0070*/  @P0 EXIT ;  /* 0x000000000000094d */ /* 0x000fea0003800000 */
[----:B------:R-:W0:Y:S01]  /*0080*/  LDCU.64 UR6, c[0x0][0x398] ;  /* 0x00007300ff0677ac */ /* 0x000e220008000a00 */
[----:B------:R-:W-:Y:S01]  /*0090*/  SHF.R.S32.HI R5, RZ, 0x1f, R0 ;  /* 0x0000001fff057819 */ /* 0x000fe20000011400 */
[----:B------:R-:W1:Y:S01]  /*00a0*/  LDCU.64 UR4, c[0x0][0x358] ;  /* 0x00006b00ff0477ac */ /* 0x000e620008000a00 */
[----:B0-----:R-:W-:-:S04]  /*00b0*/  IADD3 R2, P0, PT, R0, UR6, RZ ;  /* 0x0000000600027c10 */ /* 0x001fc8000ff1e0ff */
[----:B------:R-:W-:-:S05]  /*00c0*/  IADD3.X R3, PT, PT, R5, UR7, RZ, P0, !PT ;  /* 0x0000000705037c10 */ /* 0x000fca00087fe4ff */
[----:B-1----:R-:W2:Y:S02]  /*00d0*/  LDG.E.U8 R2, desc[UR4][R2.64] ;  /* 0x0000000402027981 */ /* 0x002ea4000c1e1100 */
[----:B--2---:R-:W-:-:S13]  /*00e0*/  ISETP.NE.AND P0, PT, R2, RZ, PT ;  /* 0x000000ff0200720c */ /* 0x004fda0003f05270 */
[----:B------:R-:W-:Y:S05]  /*00f0*/  @!P0 EXIT ;  /* 0x000000000000894d */ /* 0x000fea0003800000 */
[----:B------:R-:W0:Y:S02]  /*0100*/  LDC.64 R2, c[0x0][0x388] ;  /* 0x0000e200ff027b82 */ /* 0x000e240000000a00 */
[----:B0-----:R-:W-:-:S05]  /*0110*/  IMAD.WIDE R2, R0, 0x4, R2 ;  /* 0x0000000400027825 */ /* 0x001fca00078e0202 */
[----:B------:R-:W2:Y:S04]  /*0120*/  LDG.E R4, desc[UR4][R2.64] ;  /* 0x0000000402047981 */ /* 0x000ea8000c1e1900 */
[----:B------:R-:W3:Y:S01]  /*0130*/  LDG.E R10, desc[UR4][R2.64+0x4] ;  /* 0x00000404020a7981 */ /* 0x000ee2000c1e1900 */
[----:B------:R-:W2:Y:S02]  /*0140*/  S2R R11, SR_TID.X ;  /* 0x00000000000b7919 */ /* 0x000ea40000002100 */
[----:B--2---:R-:W-:-:S05]  /*0150*/  IMAD.IADD R11, R4, 0x1, R11 ;  /* 0x00000001040b7824 */ /* 0x004fca00078e020b */
[----:B---3--:R-:W-:-:S13]  /*0160*/  ISETP.GE.AND P0, PT, R11, R10, PT ;  /* 0x0000000a0b00720c */ /* 0x008fda0003f06270 */
[----:B------:R-:W-:Y:S05]  /*0170*/  @P0 EXIT ;  /* 0x000000000000094d */ /* 0x000fea0003800000 */
[----:B------:R-:W0:Y:S08]  /*0180*/  LDC.64 R12, c[0x0][0x3b8] ;  /* 0x0000ee00ff0c7b82 */ /* 0x000e300000000a00 */
[----:B------:R-:W1:Y:S08]  /*0190*/  LDC.64 R2, c[0x0][0x390] ;  /* 0x0000e400ff027b82 */ /* 0x000e700000000a00 */
[----:B------:R-:W2:Y:S08]  /*01a0*/  LDC.64 R6, c[0x0][0x3b0] ;  /* 0x0000ec00ff067b82 */ /* 0x000eb00000000a00 */
[----:B------:R-:W3:Y:S01]  /*01b0*/  LDC.64 R8, c[0x0][0x3b8] ;  /* 0x0000ee00ff087b82 */ /* 0x000ee20000000a00 */
[C---:B0-----:R-:W-:Y:S01]  /*01c0*/  LEA R12, P0, R0.reuse, R12, 0x2 ;  /* 0x0000000c000c7211 */ /* 0x041fe200078010ff */
[----:B------:R-:W0:Y:S03]  /*01d0*/  LDCU UR6, c[0x0][0x360] ;  /* 0x00006c00ff0677ac */ /* 0x000e260008000800 */
[----:B------:R-:W-:Y:S01]  /*01e0*/  LEA.HI.X R13, R0, R13, R5, 0x2, P0 ;  /* 0x0000000d000d7211 */ /* 0x000fe200000f1405 */
[----:B------:R-:W4:Y:S02]  /*01f0*/  LDCU.64 UR8, c[0x0][0x3a0] ;  /* 0x00007400ff0877ac */ /* 0x000f240008000a00 */
[----:B------:R-:W0:Y:S02]  /*0200*/  LDC.64 R4, c[0x0][0x3a8] ;  /* 0x0000ea00ff047b82 */ /* 0x000e240000000a00 */
[----:B------:R-:W5:Y:S02]  /*0210*/  LDG.E R12, desc[UR4][R12.64] ;  /* 0x000000040c0c7981 */ /* 0x000f64000c1e1900 */
[----:B012345:R-:W-:-:S07]  /*0220*/  VIADD R23, R12, 0x1 ;  /* 0x000000010c177836 */ /* 0x03ffce0000000000 */
.L_x_2:
[----:B-1----:R-:W-:-:S05]  /*0230*/  IMAD.WIDE R12, R11, 0x4, R2 ;  /* 0x000000040b0c7825 */ /* 0x002fca00078e0202 */
[----:B------:R-:W2:Y:S02]  /*0240*/  LDG.E R21, desc[UR4][R12.64] ;  /* 0x000000040c157981 */ /* 0x000ea4000c1e1900 */
[----:B--2---:R-:W-:-:S05]  /*0250*/  IMAD.WIDE R14, R21, 0x4, R4 ;  /* 0x00000004150e7825 */ /* 0x004fca00078e0204 */
[----:B------:R-:W2:Y:S01]  /*0260*/  LDG.E R16, desc[UR4][R14.64] ;  /* 0x000000040e107981 */ /* 0x000ea2000c1e1900 */
[----:B------:R-:W-:Y:S01]  /*0270*/  VIADD R11, R11, UR6 ;  /* 0x000000060b0b7c36 */ /* 0x000fe20008000000 */
[----:B------:R-:W-:Y:S04]  /*0280*/  BSSY.RECONVERGENT B0, `(.L_x_0) ;  /* 0x0000012000007945 */ /* 0x000fe80003800200 */
[----:B------:R-:W-:Y:S02]  /*0290*/  ISETP.GE.AND P0, PT, R11, R10, PT ;  /* 0x0000000a0b00720c */ /* 0x000fe40003f06270 */
[----:B--2---:R-:W-:-:S13]  /*02a0*/  ISETP.NE.AND P1, PT, R16, RZ, PT ;  /* 0x000000ff1000720c */ /* 0x004fda0003f25270 */
[----:B------:R-:W-:Y:S05]  /*02b0*/  @P1 BRA `(.L_x_1) ;  /* 0x0000000000381947 */ /* 0x000fea0003800000 */
[----:B------:R-:W0:Y:S01]  /*02c0*/  LDC.64 R12, c[0x0][0x3c0] ;  /* 0x0000f000ff0c7b82 */ /* 0x000e220000000a00 */
[C---:B------:R-:W-:Y:S01]  /*02d0*/  IADD3 R16, P1, PT, R21.reuse, UR8, RZ ;  /* 0x0000000815107c10 */ /* 0x040fe2000ff3e0ff */
[----:B------:R-:W-:Y:S02]  /*02e0*/  IMAD.MOV.U32 R25, RZ, RZ, 0x1 ;  /* 0x00000001ff197424 */ /* 0x000fe400078e00ff */
[----:B------:R-:W-:Y:S01]  /*02f0*/  IMAD.MOV.U32 R24, RZ, RZ, 0x1 ;  /* 0x00000001ff187424 */ /* 0x000fe200078e00ff */
[C---:B------:R-:W-:Y:S01]  /*0300*/  LEA.HI.X.SX32 R17, R21.reuse, UR9, 0x1, P1 ;  /* 0x0000000915117c11 */ /* 0x040fe200088f0eff */
[C---:B------:R-:W-:Y:S01]  /*0310*/  IMAD.WIDE R18, R21.reuse, 0x4, R6 ;  /* 0x0000000415127825 */ /* 0x040fe200078e0206 */
[----:B------:R1:W-:Y:S03]  /*0320*/  STG.E desc[UR4][R14.64], R25 ;  /* 0x000000190e007986 */ /* 0x0003e6000c101904 */
[----:B------:R-:W-:Y:S01]  /*0330*/  IMAD.WIDE R20, R21, 0x4, R8 ;  /* 0x0000000415147825 */ /* 0x000fe200078e0208 */
[----:B------:R1:W-:Y:S04]  /*0340*/  STG.E.U8 desc[UR4][R16.64], R24 ;  /* 0x0000001810007986 */ /* 0x0003e8000c101104 */
[----:B------:R1:W-:Y:S04]  /*0350*/  STG.E desc[UR4][R18.64], R0 ;  /* 0x0000000012007986 */ /* 0x0003e8000c101904 */
[----:B------:R1:W-:Y:S04]  /*0360*/  STG.E desc[UR4][R20.64], R23 ;  /* 0x0000001714007986 */ /* 0x0003e8000c101904 */
[----:B0-----:R-:W2:Y:S02]  /*0370*/  LDG.E.U8 R22, desc[UR4][R12.64] ;  /* 0x000000040c167981 */ /* 0x001ea4000c1e1100 */
[----:B--2---:R-:W-:-:S13]  /*0380*/  ISETP.NE.AND P1, PT, R22, RZ, PT ;  /* 0x000000ff1600720c */ /* 0x004fda0003f25270 */
[----:B------:R1:W-:Y:S02]  /*0390*/  @!P1 STG.E.U8 desc[UR4][R12.64], R24 ;  /* 0x000000180c009986 */ /* 0x0003e4000c101104 */
.L_x_1:
[----:B------:R-:W-:Y:S05]  /*03a0*/  BSYNC.RECONVERGENT B0 ;  /* 0x0000000000007941 */ /* 0x000fea0003800200 */
.L_x_0:
[----:B------:R-:W-:Y:S05]  /*03b0*/  @!P0 BRA `(.L_x_2) ;  /* 0xfffffffc009c8947 */ /* 0x000fea000383ffff */
[----:B------:R-:W-:Y:S05]  /*03c0*/  EXIT ;  /* 0x000000000000794d */ /* 0x000fea0003800000 */
.L_x_3:
[----:B------:R-:W-:-:S00]  /*03d0*/  BRA `(.L_x_3) ;  /* 0xfffffffc00fc7947 */ /* 0x000fc0000383ffff */
[----:B------:R-:W-:-:S00]  /*03e0*/  NOP ;  /* 0x0000000000007918 */ /* 0x000fc00000000000 */
        /* <DEDUP_REMOVED lines=9> */
.L_x_5:


//--------------------- .text._ZN3rcm6device18generalToSymmetricEiPKiS2_PiS3_ --------------------------
	.section	.text._ZN3rcm6device18generalToSymmetricEiPKiS2_PiS3_,"ax",@progbits
	.align	128
        .global         _ZN3rcm6device18generalToSymmetricEiPKiS2_PiS3_
        .type           _ZN3rcm6device18generalToSymmetricEiPKiS2_PiS3_,@function
        .size           _ZN3rcm6device18generalToSymmetricEiPKiS2_PiS3_,(.L_x_6 - _ZN3rcm6device18generalToSymmetricEiPKiS2_PiS3_)
        .other          _ZN3rcm6device18generalToSymmetricEiPKiS2_PiS3_,@"STO_CUDA_ENTRY STV_DEFAULT"
_ZN3rcm6device18generalToSymmetricEiPKiS2_PiS3_:
.text._ZN3rcm6device18generalToSymmetricEiPKiS2_PiS3_:
[----:B------:R-:W-:Y:S01]  /*0000*/  LDC R1, c[0x0][0x37c] ;  /* 0x0000df00ff017b82 */ /* 0x000fe20000000800 */
[----:B------:R-:W0:Y:S07]  /*0010*/  S2R R9, SR_TID.X ;  /* 0x0000000000097919 */ /* 0x000e2e0000002100 */
[----:B------:R-:W-:Y:S01]  /*0020*/  S2UR UR4, SR_CTAID.X ;  /* 0x00000000000479c3 */ /* 0x000fe20000002500 */
[----:B------:R-:W1:Y:S01]  /*0030*/  LDCU UR6, c[0x0][0x370] ;  /* 0x00006e00ff0677ac */ /* 0x000e620008000800 */
[----:B------:R-:W2:Y:S06]  /*0040*/  LDCU UR7, c[0x0][0x380] ;  /* 0x00007000ff0777ac */ /* 0x000eac0008000800 */
[----:B------:R-:W1:Y:S08]  /*0050*/  S2UR UR5, SR_CTAID.Y ;  /* 0x00000000000579c3 */ /* 0x000e700000002600 */
[----:B------:R-:W0:Y:S01]  /*0060*/  LDC R0, c[0x0][0x360] ;  /* 0x0000d800ff007b82 */ /* 0x000e220000000800 */
[----:B-1----:R-:W-:-:S06]  /*0070*/  UIMAD UR4, UR5, UR6, UR4 ;  /* 0x00000006050472a4 */ /* 0x002fcc000f8e0204 */
[----:B0-----:R-:W-:-:S05]  /*0080*/  IMAD R9, R0, UR4, R9 ;  /* 0x0000000400097c24 */ /* 0x001fca000f8e0209 */
[----:B--2---:R-:W-:-:S13]  /*0090*/  ISETP.GE.AND P0, PT, R9, UR7, PT ;  /* 0x0000000709007c0c */ /* 0x004fda000bf06270 */
[----:B------:R-:W-:Y:S05]  /*00a0*/  @P0 EXIT ;  /* 0x000000000000094d */ /* 0x000fea0003800000 */
[----:B------:R-:W0:Y:S01]  /*00b0*/  LDC.64 R2, c[0x0][0x388] ;  /* 0x0000e200ff027b82 */ /* 0x000e220000000a00 */
[----:B------:R-:W1:Y:S07]  /*00c0*/  LDCU.64 UR4, c[0x0][0x358] ;  /* 0x00006b00ff0477ac */ /* 0x000e6e0008000a00 */
[----:B------:R-:W2:Y:S08]  /*00d0*/  LDC.64 R4, c[0x0][0x398] ;  /* 0x0000e600ff047b82 */ /* 0x000eb00000000a00 */
[----:B------:R-:W3:Y:S01]  /*00e0*/  LDC.64 R6, c[0x0][0x390] ;  /* 0x0000e400ff067b82 */ /* 0x000ee20000000a00 */
[----:B0-----:R-:W-:-:S05]  /*00f0*/  IMAD.WIDE R2, R9, 0x4, R2 ;  /* 0x0000000409027825 */ /* 0x001fca00078e0202 */
[----:B-1----:R-:W4:Y:S01]  /*0100*/  LDG.E R11, desc[UR4][R2.64] ;  /* 0x00000004020b7981 */ /* 0x002f22000c1e1900 */
[----:B------:R-:W-:-:S05]  /*0110*/  SHF.L.U32 R13, R9, 0x1, RZ ;  /* 0x00000001090d7819 */ /* 0x000fca00000006ff */
[----:B--2---:R-:W-:-:S04]  /*0120*/  IMAD.WIDE R4, R13, 0x4, R4 ;  /* 0x000000040d047825 */ /* 0x004fc800078e0204 */
[----:B---3--:R-:W-:Y:S02]  /*0130*/  IMAD.WIDE R6, R9, 0x4, R6 ;  /* 0x0000000409067825 */ /* 0x008fe400078e0206 */
[----:B------:R-:W0:Y:S01]  /*0140*/  LDC.64 R8, c[0x0][0x3a0] ;  /* 0x0000e800ff087b82 */ /* 0x000e220000000a00 */
[----:B----4-:R-:W-:Y:S04]  /*0150*/  STG.E desc[UR4][R4.64], R11 ;  /* 0x0000000b04007986 */ /* 0x010fe8000c101904 */
[----:B------:R-:W2:Y:S01]  /*0160*/  LDG.E R7, desc[UR4][R6.64] ;  /* 0x0000000406077981 */ /* 0x000ea2000c1e1900 */
[----:B0-----:R-:W-:-:S05]  /*0170*/  IMAD.WIDE R8, R13, 0x4, R8 ;  /* 0x000000040d087825 */ /* 0x001fca00078e0208 */
[----:B--2---:R-:W-:Y:S04]  /*0180*/  STG.E desc[UR4][R8.64], R7 ;  /* 0x0000000708007986 */ /* 0x004fe8000c101904 */
[----:B------:R-:W-:Y:S04]  /*0190*/  STG.E desc[UR4][R4.64+0x4], R7 ;  /* 0x0000040704007986 */ /* 0x000fe8000c101904 */
[----:B------:R-:W2:Y:S04]  /*01a0*/  LDG.E R3, desc[UR4][R2.64] ;  /* 0x0000000402037981 */ /* 0x000ea8000c1e1900 */
[----:B--2---:R-:W-:Y:S01]  /*01b0*/  STG.E desc[UR4][R8.64+0x4], R3 ;  /* 0x0000040308007986 */ /* 0x004fe2000c101904 */
[----:B------:R-:W-:Y:S05]  /*01c0*/  EXIT ;  /* 0x000000000000794d */ /* 0x000fea0003800000 */
.L_x_4:
        /* <DEDUP_REMOVED lines=11> */
.L_x_6:


//--------------------- .nv.shared.reserved.0     --------------------------
	.section	.nv.shared.reserved.0,"aw",@nobits
	.weak		__nv_reservedSMEM_offset_0_alias
	.size		__nv_reservedSMEM_offset_0_alias, 0, 64
	.other		__nv_reservedSMEM_offset_0_alias,@"STO_CUDA_RESERVED_SHARED STV_DEFAULT"
__nv_reservedSMEM_offset_0_alias:
	.zero		0
	.zero		64


//--------------------- .nv.constant0._ZN3rcm6device13achieveLevelsEiPKiS2_PbS3_PiS4_S4_S3_ --------------------------
	.section	.nv.constant0._ZN3rcm6device13achieveLevelsEiPKiS2_PbS3_PiS4_S4_S3_,"a",@progbits
	.sectionflags	@""
	.align	4
.nv.constant0._ZN3rcm6device13achieveLevelsEiPKiS2_PbS3_PiS4_S4_S3_:
	.zero		968


//--------------------- .nv.constant0._ZN3rcm6device18generalToSymmetricEiPKiS2_PiS3_ --------------------------
	.section	.nv.constant0._ZN3rcm6device18generalToSymmetricEiPKiS2_PiS3_,"a",@progbits
	.sectionflags	@""
	.align	4
.nv.constant0._ZN3rcm6device18generalToSymmetricEiPKiS2_PiS3_:
	.zero		936


//--------------------- SYMBOLS --------------------------

	.type		.nv.reservedSmem.offset0,@object
	.size		.nv.reservedSmem.offset0,0x4
